//
// Generated by NVIDIA NVVM Compiler
//
// Compiler Build ID: CL-36424714
// Cuda compilation tools, release 13.0, V13.0.88
// Based on NVVM 20.0.0
//

.version 9.0
.target sm_100
.address_size 64

	// .globl	_Z11global_histPiS_i
// _ZZ11shared_histPiS_iE4temp has been demoted

.visible .entry _Z11global_histPiS_i(
	.param .u64 .ptr .align 1 _Z11global_histPiS_i_param_0,
	.param .u64 .ptr .align 1 _Z11global_histPiS_i_param_1,
	.param .u32 _Z11global_histPiS_i_param_2
)
{
	.reg .pred 	%p<2>;
	.reg .b32 	%r<8>;
	.reg .b64 	%rd<9>;

	ld.param.u64 	%rd1, [_Z11global_histPiS_i_param_0];
	ld.param.u64 	%rd2, [_Z11global_histPiS_i_param_1];
	ld.param.u32 	%r2, [_Z11global_histPiS_i_param_2];
	mov.u32 	%r3, %ctaid.x;
	mov.u32 	%r4, %ntid.x;
	mov.u32 	%r5, %tid.x;
	mad.lo.s32 	%r1, %r3, %r4, %r5;
	setp.ge.s32 	%p1, %r1, %r2;
	@%p1 bra 	$L__BB0_2;
	cvta.to.global.u64 	%rd3, %rd1;
	cvta.to.global.u64 	%rd4, %rd2;
	mul.wide.s32 	%rd5, %r1, 4;
	add.s64 	%rd6, %rd3, %rd5;
	ld.global.u32 	%r6, [%rd6];
	mul.wide.s32 	%rd7, %r6, 4;
	add.s64 	%rd8, %rd4, %rd7;
	atom.global.add.u32 	%r7, [%rd8], 1;
$L__BB0_2:
	ret;

}
	// .globl	_Z11shared_histPiS_i
.visible .entry _Z11shared_histPiS_i(
	.param .u64 .ptr .align 1 _Z11shared_histPiS_i_param_0,
	.param .u64 .ptr .align 1 _Z11shared_histPiS_i_param_1,
	.param .u32 _Z11shared_histPiS_i_param_2
)
{
	.reg .b32 	%r<15>;
	.reg .b64 	%rd<9>;
	// demoted variable
	.shared .align 4 .b8 _ZZ11shared_histPiS_iE4temp[1024];
	ld.param.u64 	%rd1, [_Z11shared_histPiS_i_param_0];
	ld.param.u64 	%rd2, [_Z11shared_histPiS_i_param_1];
	cvta.to.global.u64 	%rd3, %rd2;
	cvta.to.global.u64 	%rd4, %rd1;
	mov.u32 	%r1, %ctaid.x;
	mov.u32 	%r2, %ntid.x;
	mov.u32 	%r3, %tid.x;
	mad.lo.s32 	%r4, %r1, %r2, %r3;
	shl.b32 	%r5, %r3, 2;
	mov.u32 	%r6, _ZZ11shared_histPiS_iE4temp;
	add.s32 	%r7, %r6, %r5;
	mov.b32 	%r8, 0;
	st.shared.u32 	[%r7], %r8;
	bar.sync 	0;
	mul.wide.s32 	%rd5, %r4, 4;
	add.s64 	%rd6, %rd4, %rd5;
	ld.global.u32 	%r9, [%rd6];
	shl.b32 	%r10, %r9, 2;
	add.s32 	%r11, %r6, %r10;
	atom.shared.add.u32 	%r12, [%r11], 1;
	bar.sync 	0;
	mul.wide.u32 	%rd7, %r3, 4;
	add.s64 	%rd8, %rd3, %rd7;
	ld.shared.u32 	%r13, [%r7];
	atom.global.add.u32 	%r14, [%rd8], %r13;
	ret;

}


// ===== COMPILED SASS (sm_100) =====

	.target	sm_100

	.elftype	@"ET_EXEC"


//--------------------- .note.nv.tkinfo           --------------------------
	.section	.note.nv.tkinfo,"",@"SHT_NOTE"
	.sectionflags	@"SHF_NOTE_NV_TKINFO"
	.tkinfo
        /*0018*/ 	.word	0x00000002
        /*0030*/ 	.string	""
        /*0030*/ 	.string	"ptxas"
        /*0030*/ 	.string	"Cuda compilation tools, release 13.0, V13.0.88"
        /*0030*/ 	.string	"Build cuda_13.0.r13.0/compiler.36424714_0"
        /*0030*/ 	.string	"-arch sm_100 -m 64 "



//--------------------- .note.nv.cuinfo           --------------------------
	.section	.note.nv.cuinfo,"",@"SHT_NOTE"
	.sectionflags	@"SHF_NOTE_NV_CUINFO"
        /*0018*/ 	.short	0x0002
        /*001a*/ 	.short	0x0064
        /*001c*/ 	.short	0x0082
	.zero		2


//--------------------- .nv.info                  --------------------------
	.section	.nv.info,"",@"SHT_CUDA_INFO"
	.align	4


	//----- nvinfo : EIATTR_REGCOUNT
	.align		4
        /*0000*/ 	.byte	0x04, 0x2f
        /*0002*/ 	.short	(.L_1 - .L_0)
	.align		4
.L_0:
        /*0004*/ 	.word	index@(_Z11global_histPiS_i)
        /*0008*/ 	.word	0x0000000a


	//----- nvinfo : EIATTR_FRAME_SIZE
	.align		4
.L_1:
        /*000c*/ 	.byte	0x04, 0x11
        /*000e*/ 	.short	(.L_3 - .L_2)
	.align		4
.L_2:
        /*0010*/ 	.word	index@(_Z11global_histPiS_i)
        /*0014*/ 	.word	0x00000000


	//----- nvinfo : EIATTR_REGCOUNT
	.align		4
.L_3:
        /*0018*/ 	.byte	0x04, 0x2f
        /*001a*/ 	.short	(.L_5 - .L_4)
	.align		4
.L_4:
        /*001c*/ 	.word	index@(_Z11shared_histPiS_i)
        /*0020*/ 	.word	0x0000000b


	//----- nvinfo : EIATTR_FRAME_SIZE
	.align		4
.L_5:
        /*0024*/ 	.byte	0x04, 0x11
        /*0026*/ 	.short	(.L_7 - .L_6)
	.align		4
.L_6:
        /*0028*/ 	.word	index@(_Z11shared_histPiS_i)
        /*002c*/ 	.word	0x00000000


	//----- nvinfo : EIATTR_MIN_STACK_SIZE
	.align		4
.L_7:
        /*0030*/ 	.byte	0x04, 0x12
        /*0032*/ 	.short	(.L_9 - .L_8)
	.align		4
.L_8:
        /*0034*/ 	.word	index@(_Z11shared_histPiS_i)
        /*0038*/ 	.word	0x00000000


	//----- nvinfo : EIATTR_MIN_STACK_SIZE
	.align		4
.L_9:
        /*003c*/ 	.byte	0x04, 0x12
        /*003e*/ 	.short	(.L_11 - .L_10)
	.align		4
.L_10:
        /*0040*/ 	.word	index@(_Z11global_histPiS_i)
        /*0044*/ 	.word	0x00000000
.L_11:


//--------------------- .nv.compat                --------------------------
	.section	.nv.compat,"",@"SHT_CUDA_COMPAT_INFO"
	.align	4
        /*0000*/ 	.byte	0x02, 0x09, 0x00, 0x00, 0x02, 0x02, 0x01, 0x00, 0x02, 0x05, 0x05, 0x00, 0x03, 0x07, 0x01, 0x01
        /*0010*/ 	.byte	0x02, 0x03, 0x00, 0x00, 0x02, 0x06, 0x01, 0x00, 0x04, 0x0b, 0x08, 0x00, 0x09, 0x00, 0x00, 0x00
        /*0020*/ 	.byte	0x00, 0x00, 0x00, 0x00


//--------------------- .nv.info._Z11shared_histPiS_i --------------------------
	.section	.nv.info._Z11shared_histPiS_i,"",@"SHT_CUDA_INFO"
	.sectionflags	@""
	.align	4


	//----- nvinfo : EIATTR_CUDA_API_VERSION
	.align		4
        /*0000*/ 	.byte	0x04, 0x37
        /*0002*/ 	.short	(.L_13 - .L_12)
.L_12:
        /*0004*/ 	.word	0x00000082


	//----- nvinfo : EIATTR_KPARAM_INFO
	.align		4
.L_13:
        /*0008*/ 	.byte	0x04, 0x17
        /*000a*/ 	.short	(.L_15 - .L_14)
.L_14:
        /*000c*/ 	.word	0x00000000
        /*0010*/ 	.short	0x0002
        /*0012*/ 	.short	0x0010
        /*0014*/ 	.byte	0x00, 0xf0, 0x11, 0x00


	//----- nvinfo : EIATTR_KPARAM_INFO
	.align		4
.L_15:
        /*0018*/ 	.byte	0x04, 0x17
        /*001a*/ 	.short	(.L_17 - .L_16)
.L_16:
        /*001c*/ 	.word	0x00000000
        /*0020*/ 	.short	0x0001
        /*0022*/ 	.short	0x0008
        /*0024*/ 	.byte	0x00, 0xf5, 0x21, 0x00


	//----- nvinfo : EIATTR_KPARAM_INFO
	.align		4
.L_17:
        /*0028*/ 	.byte	0x04, 0x17
        /*002a*/ 	.short	(.L_19 - .L_18)
.L_18:
        /*002c*/ 	.word	0x00000000
        /*0030*/ 	.short	0x0000
        /*0032*/ 	.short	0x0000
        /*0034*/ 	.byte	0x00, 0xf5, 0x21, 0x00


	//----- nvinfo : EIATTR_SPARSE_MMA_MASK
	.align		4
.L_19:
        /*0038*/ 	.byte	0x03, 0x50
        /*003a*/ 	.short	0x0000


	//----- nvinfo : EIATTR_MAXREG_COUNT
	.align		4
        /*003c*/ 	.byte	0x03, 0x1b
        /*003e*/ 	.short	0x00ff


	//----- nvinfo : EIATTR_NUM_BARRIERS
	.align		4
        /*0040*/ 	.byte	0x02, 0x4c
        /*0042*/ 	.byte	0x01
	.zero		1


	//----- nvinfo : EIATTR_MERCURY_ISA_VERSION
	.align		4
        /*0044*/ 	.byte	0x03, 0x5f
        /*0046*/ 	.short	0x0101


	//----- nvinfo : EIATTR_VRC_CTA_INIT_COUNT
	.align		4
        /*0048*/ 	.byte	0x02, 0x4a
	.zero		1
	.zero		1


	//----- nvinfo : EIATTR_EXIT_INSTR_OFFSETS
	.align		4
        /*004c*/ 	.byte	0x04, 0x1c
        /*004e*/ 	.short	(.L_21 - .L_20)


	//   ....[0]....
.L_20:
        /*0050*/ 	.word	0x00000160


	//----- nvinfo : EIATTR_CBANK_PARAM_SIZE
	.align		4
.L_21:
        /*0054*/ 	.byte	0x03, 0x19
        /*0056*/ 	.short	0x0014


	//----- nvinfo : EIATTR_PARAM_CBANK
	.align		4
        /*0058*/ 	.byte	0x04, 0x0a
        /*005a*/ 	.short	(.L_23 - .L_22)
	.align		4
.L_22:
        /*005c*/ 	.word	index@(.nv.constant0._Z11shared_histPiS_i)
        /*0060*/ 	.short	0x0380
        /*0062*/ 	.short	0x0014


	//----- nvinfo : EIATTR_SW_WAR
	.align		4
.L_23:
        /*0064*/ 	.byte	0x04, 0x36
        /*0066*/ 	.short	(.L_25 - .L_24)
.L_24:
        /*0068*/ 	.word	0x00000008
.L_25:


//--------------------- .nv.info._Z11global_histPiS_i --------------------------
	.section	.nv.info._Z11global_histPiS_i,"",@"SHT_CUDA_INFO"
	.sectionflags	@""
	.align	4


	//----- nvinfo : EIATTR_CUDA_API_VERSION
	.align		4
        /*0000*/ 	.byte	0x04, 0x37
        /*0002*/ 	.short	(.L_27 - .L_26)
.L_26:
        /*0004*/ 	.word	0x00000082


	//----- nvinfo : EIATTR_KPARAM_INFO
	.align		4
.L_27:
        /*0008*/ 	.byte	0x04, 0x17
        /*000a*/ 	.short	(.L_29 - .L_28)
.L_28:
        /*000c*/ 	.word	0x00000000
        /*0010*/ 	.short	0x0002
        /*0012*/ 	.short	0x0010
        /*0014*/ 	.byte	0x00, 0xf0, 0x11, 0x00


	//----- nvinfo : EIATTR_KPARAM_INFO
	.align		4
.L_29:
        /*0018*/ 	.byte	0x04, 0x17
        /*001a*/ 	.short	(.L_31 - .L_30)
.L_30:
        /*001c*/ 	.word	0x00000000
        /*0020*/ 	.short	0x0001
        /*0022*/ 	.short	0x0008
        /*0024*/ 	.byte	0x00, 0xf5, 0x21, 0x00


	//----- nvinfo : EIATTR_KPARAM_INFO
	.align		4
.L_31:
        /*0028*/ 	.byte	0x04, 0x17
        /*002a*/ 	.short	(.L_33 - .L_32)
.L_32:
        /*002c*/ 	.word	0x00000000
        /*0030*/ 	.short	0x0000
        /*0032*/ 	.short	0x0000
        /*0034*/ 	.byte	0x00, 0xf5, 0x21, 0x00


	//----- nvinfo : EIATTR_SPARSE_MMA_MASK
	.align		4
.L_33:
        /*0038*/ 	.byte	0x03, 0x50
        /*003a*/ 	.short	0x0000


	//----- nvinfo : EIATTR_MAXREG_COUNT
	.align		4
        /*003c*/ 	.byte	0x03, 0x1b
        /*003e*/ 	.short	0x00ff


	//----- nvinfo : EIATTR_MERCURY_ISA_VERSION
	.align		4
        /*0040*/ 	.byte	0x03, 0x5f
        /*0042*/ 	.short	0x0101


	//----- nvinfo : EIATTR_VRC_CTA_INIT_COUNT
	.align		4
        /*0044*/ 	.byte	0x02, 0x4a
	.zero		1
	.zero		1


	//----- nvinfo : EIATTR_EXIT_INSTR_OFFSETS
	.align		4
        /*0048*/ 	.byte	0x04, 0x1c
        /*004a*/ 	.short	(.L_35 - .L_34)


	//   ....[0]....
.L_34:
        /*004c*/ 	.word	0x00000070


	//   ....[1]....
        /*0050*/ 	.word	0x00000100


	//----- nvinfo : EIATTR_CBANK_PARAM_SIZE
	.align		4
.L_35:
        /*0054*/ 	.byte	0x03, 0x19
        /*0056*/ 	.short	0x0014


	//----- nvinfo : EIATTR_PARAM_CBANK
	.align		4
        /*0058*/ 	.byte	0x04, 0x0a
        /*005a*/ 	.short	(.L_37 - .L_36)
	.align		4
.L_36:
        /*005c*/ 	.word	index@(.nv.constant0._Z11global_histPiS_i)
        /*0060*/ 	.short	0x0380
        /*0062*/ 	.short	0x0014


	//----- nvinfo : EIATTR_SW_WAR
	.align		4
.L_37:
        /*0064*/ 	.byte	0x04, 0x36
        /*0066*/ 	.short	(.L_39 - .L_38)
.L_38:
        /*0068*/ 	.word	0x00000008
.L_39:


//--------------------- .nv.callgraph             --------------------------
	.section	.nv.callgraph,"",@"SHT_CUDA_CALLGRAPH"
	.align	4
	.sectionentsize	8
	.align		4
        /*0000*/ 	.word	0x00000000
	.align		4
        /*0004*/ 	.word	0xffffffff
	.align		4
        /*0008*/ 	.word	0x00000000
	.align		4
        /*000c*/ 	.word	0xfffffffe
	.align		4
        /*0010*/ 	.word	0x00000000
	.align		4
        /*0014*/ 	.word	0xfffffffd
	.align		4
        /*0018*/ 	.word	0x00000000
	.align		4
        /*001c*/ 	.word	0xfffffffc


//--------------------- .text._Z11shared_histPiS_i --------------------------
	.section	.text._Z11shared_histPiS_i,"ax",@progbits
	.align	128
        .global         _Z11shared_histPiS_i
        .type           _Z11shared_histPiS_i,@function
        .size           _Z11shared_histPiS_i,(.L_x_2 - _Z11shared_histPiS_i)
        .other          _Z11shared_histPiS_i,@"STO_CUDA_ENTRY STV_DEFAULT"
_Z11shared_histPiS_i:
.text._Z11shared_histPiS_i:
[----:B------:R-:W-:Y:S01]  /*0000*/  LDC R1, c[0x0][0x37c] ;  /* 0x0000df00ff017b82 */ /* 0x000fe20000000800 */
[----:B------:R-:W0:Y:S07]  /*0010*/  S2R R8, SR_TID.X ;  /* 0x0000000000087919 */ /* 0x000e2e0000002100 */
[----:B------:R-:W1:Y:S01]  /*0020*/  S2UR UR5, SR_CgaCtaId ;  /* 0x00000000000579c3 */ /* 0x000e620000008800 */
[----:B------:R-:W-:Y:S01]  /*0030*/  UMOV UR4, 0x400 ;  /* 0x0000040000047882 */ /* 0x000fe20000000000 */
[----:B------:R-:W2:Y:S06]  /*0040*/  LDCU.64 UR6, c[0x0][0x358] ;  /* 0x00006b00ff0677ac */ /* 0x000eac0008000a00 */
[----:B------:R-:W3:Y:S08]  /*0050*/  S2UR UR8, SR_CTAID.X ;  /* 0x00000000000879c3 */ /* 0x000ef00000002500 */
[----:B------:R-:W3:Y:S01]  /*0060*/  LDC R5, c[0x0][0x360] ;  /* 0x0000d800ff057b82 */ /* 0x000ee20000000800 */
[----:B-1----:R-:W-:-:S07]  /*0070*/  ULEA UR4, UR5, UR4, 0x18 ;  /* 0x0000000405047291 */ /* 0x002fce000f8ec0ff */
[----:B------:R-:W1:Y:S01]  /*0080*/  LDC.64 R2, c[0x0][0x380] ;  /* 0x0000e000ff027b82 */ /* 0x000e620000000a00 */
[----:B0-----:R-:W-:-:S05]  /*0090*/  LEA R0, R8, UR4, 0x2 ;  /* 0x0000000408007c11 */ /* 0x001fca000f8e10ff */
[----:B------:R-:W-:Y:S01]  /*00a0*/  STS [R0], RZ ;  /* 0x000000ff00007388 */ /* 0x000fe20000000800 */
[----:B---3--:R-:W-:-:S04]  /*00b0*/  IMAD R5, R5, UR8, R8 ;  /* 0x0000000805057c24 */ /* 0x008fc8000f8e0208 */
[----:B-1----:R-:W-:Y:S01]  /*00c0*/  IMAD.WIDE R2, R5, 0x4, R2 ;  /* 0x0000000405027825 */ /* 0x002fe200078e0202 */
[----:B------:R-:W-:Y:S08]  /*00d0*/  BAR.SYNC.DEFER_BLOCKING 0x0 ;  /* 0x0000000000007b1d */ /* 0x000ff00000010000 */
[----:B------:R-:W0:Y:S01]  /*00e0*/  LDC.64 R4, c[0x0][0x388] ;  /* 0x0000e200ff047b82 */ /* 0x000e220000000a00 */
[----:B--2---:R-:W2:Y:S01]  /*00f0*/  LDG.E R2, desc[UR6][R2.64] ;  /* 0x0000000602027981 */ /* 0x004ea2000c1e1900 */
[----:B0-----:R-:W-:Y:S01]  /*0100*/  IMAD.WIDE.U32 R4, R8, 0x4, R4 ;  /* 0x0000000408047825 */ /* 0x001fe200078e0004 */
[----:B--2---:R-:W-:-:S05]  /*0110*/  LEA R6, R2, UR4, 0x2 ;  /* 0x0000000402067c11 */ /* 0x004fca000f8e10ff */
[----:B------:R-:W-:Y:S01]  /*0120*/  ATOMS.POPC.INC.32 RZ, [R6+URZ] ;  /* 0x0000000006ff7f8c */ /* 0x000fe2000d8000ff */
[----:B------:R-:W-:Y:S06]  /*0130*/  BAR.SYNC.DEFER_BLOCKING 0x0 ;  /* 0x0000000000007b1d */ /* 0x000fec0000010000 */
[----:B------:R-:W0:Y:S04]  /*0140*/  LDS R7, [R0] ;  /* 0x0000000000077984 */ /* 0x000e280000000800 */
[----:B0-----:R-:W-:Y:S01]  /*0150*/  REDG.E.ADD.STRONG.GPU desc[UR6][R4.64], R7 ;  /* 0x000000070400798e */ /* 0x001fe2000c12e106 */
[----:B------:R-:W-:Y:S05]  /*0160*/  EXIT ;  /* 0x000000000000794d */ /* 0x000fea0003800000 */
.L_x_0:
[----:B------:R-:W-:-:S00]  /*0170*/  BRA `(.L_x_0) ;  /* 0xfffffffc00fc7947 */ /* 0x000fc0000383ffff */
[----:B------:R-:W-:-:S00]  /*0180*/  NOP ;  /* 0x0000000000007918 */ /* 0x000fc00000000000 */
[----:B------:R-:W-:-:S00]  /*0190*/  NOP ;  /* 0x0000000000007918 */ /* 0x000fc00000000000 */
[----:B------:R-:W-:-:S00]  /*01a0*/  NOP ;  /* 0x0000000000007918 */ /* 0x000fc00000000000 */
[----:B------:R-:W-:-:S00]  /*01b0*/  NOP ;  /* 0x0000000000007918 */ /* 0x000fc00000000000 */
[----:B------:R-:W-:-:S00]  /*01c0*/  NOP ;  /* 0x0000000000007918 */ /* 0x000fc00000000000 */
[----:B------:R-:W-:-:S00]  /*01d0*/  NOP ;  /* 0x0000000000007918 */ /* 0x000fc00000000000 */
[----:B------:R-:W-:-:S00]  /*01e0*/  NOP ;  /* 0x0000000000007918 */ /* 0x000fc00000000000 */
[----:B------:R-:W-:-:S00]  /*01f0*/  NOP ;  /* 0x0000000000007918 */ /* 0x000fc00000000000 */
.L_x_2:


//--------------------- .text._Z11global_histPiS_i --------------------------
	.section	.text._Z11global_histPiS_i,"ax",@progbits
	.align	128
        .global         _Z11global_histPiS_i
        .type           _Z11global_histPiS_i,@function
        .size           _Z11global_histPiS_i,(.L_x_3 - _Z11global_histPiS_i)
        .other          _Z11global_histPiS_i,@"STO_CUDA_ENTRY STV_DEFAULT"
_Z11global_histPiS_i:
.text._Z11global_histPiS_i:
[----:B------:R-:W-:Y:S01]  /*0000*/  LDC R1, c[0x0][0x37c] ;  /* 0x0000df00ff017b82 */ /* 0x000fe20000000800 */
[----:B------:R-:W0:Y:S07]  /*0010*/  S2R R0, SR_TID.X ;  /* 0x0000000000007919 */ /* 0x000e2e0000002100 */
[----:B------:R-:W0:Y:S01]  /*0020*/  S2UR UR4, SR_CTAID.X ;  /* 0x00000000000479c3 */ /* 0x000e220000002500 */
[----:B------:R-:W1:Y:S07]  /*0030*/  LDCU UR5, c[0x0][0x390] ;  /* 0x00007200ff0577ac */ /* 0x000e6e0008000800 */
[----:B------:R-:W0:Y:S02]  /*0040*/  LDC R5, c[0x0][0x360] ;  /* 0x0000d800ff057b82 */ /* 0x000e240000000800 */
[----:B0-----:R-:W-:-:S05]  /*0050*/  IMAD R5, R5, UR4, R0 ;  /* 0x0000000405057c24 */ /* 0x001fca000f8e0200 */
[----:B-1----:R-:W-:-:S13]  /*0060*/  ISETP.GE.AND P0, PT, R5, UR5, PT ;  /* 0x0000000505007c0c */ /* 0x002fda000bf06270 */
[----:B------:R-:W-:Y:S05]  /*0070*/  @P0 EXIT ;  /* 0x000000000000094d */ /* 0x000fea0003800000 */
[----:B------:R-:W0:Y:S01]  /*0080*/  LDC.64 R2, c[0x0][0x380] ;  /* 0x0000e000ff027b82 */ /* 0x000e220000000a00 */
[----:B------:R-:W1:Y:S01]  /*0090*/  LDCU.64 UR4, c[0x0][0x358] ;  /* 0x00006b00ff0477ac */ /* 0x000e620008000a00 */
[----:B0-----:R-:W-:-:S06]  /*00a0*/  IMAD.WIDE R2, R5, 0x4, R2 ;  /* 0x0000000405027825 */ /* 0x001fcc00078e0202 */
[----:B------:R-:W0:Y:S01]  /*00b0*/  LDC.64 R4, c[0x0][0x388] ;  /* 0x0000e200ff047b82 */ /* 0x000e220000000a00 */
[----:B-1----:R-:W0:Y:S01]  /*00c0*/  LDG.E R3, desc[UR4][R2.64] ;  /* 0x0000000402037981 */ /* 0x002e22000c1e1900 */
[----:B------:R-:W-:Y:S02]  /*00d0*/  HFMA2 R7, -RZ, RZ, 0, 5.9604644775390625e-08 ;  /* 0x00000001ff077431 */ /* 0x000fe400000001ff */
[----:B0-----:R-:W-:-:S05]  /*00e0*/  IMAD.WIDE R4, R3, 0x4, R4 ;  /* 0x0000000403047825 */ /* 0x001fca00078e0204 */
[----:B------:R-:W-:Y:S01]  /*00f0*/  REDG.E.ADD.STRONG.GPU desc[UR4][R4.64], R7 ;  /* 0x000000070400798e */ /* 0x000fe2000c12e104 */
[----:B------:R-:W-:Y:S05]  /*0100*/  EXIT ;  /* 0x000000000000794d */ /* 0x000fea0003800000 */
.L_x_1:
        /* <DEDUP_REMOVED lines=15> */
.L_x_3:


//--------------------- .nv.shared._Z11shared_histPiS_i --------------------------
	.section	.nv.shared._Z11shared_histPiS_i,"aw",@nobits
	.sectionflags	@""
	.align	4
.nv.shared._Z11shared_histPiS_i:
	.zero		2048


//--------------------- .nv.shared.reserved.0     --------------------------
	.section	.nv.shared.reserved.0,"aw",@nobits
	.weak		__nv_reservedSMEM_offset_0_alias
	.size		__nv_reservedSMEM_offset_0_alias, 0, 64
	.other		__nv_reservedSMEM_offset_0_alias,@"STO_CUDA_RESERVED_SHARED STV_DEFAULT"
__nv_reservedSMEM_offset_0_alias:
	.zero		0
	.zero		64


//--------------------- .nv.constant0._Z11shared_histPiS_i --------------------------
	.section	.nv.constant0._Z11shared_histPiS_i,"a",@progbits
	.sectionflags	@""
	.align	4
.nv.constant0._Z11shared_histPiS_i:
	.zero		916


//--------------------- .nv.constant0._Z11global_histPiS_i --------------------------
	.section	.nv.constant0._Z11global_histPiS_i,"a",@progbits
	.sectionflags	@""
	.align	4
.nv.constant0._Z11global_histPiS_i:
	.zero		916


//--------------------- SYMBOLS --------------------------

	.type		.nv.reservedSmem.offset0,@object
	.size		.nv.reservedSmem.offset0,0x4
	.type		.nv.reservedSmem.cap,@object
	.size		.nv.reservedSmem.cap,0x4
